//
// Generated by NVIDIA NVVM Compiler
//
// Compiler Build ID: CL-36424714
// Cuda compilation tools, release 13.0, V13.0.88
// Based on NVVM 20.0.0
//

.version 9.0
.target sm_100
.address_size 64

	// .globl	_Z15printThreadInfoPiS_

.visible .entry _Z15printThreadInfoPiS_(
	.param .u64 .ptr .align 1 _Z15printThreadInfoPiS__param_0,
	.param .u64 .ptr .align 1 _Z15printThreadInfoPiS__param_1
)
{
	.reg .pred 	%p<2>;
	.reg .b32 	%r<6>;
	.reg .b64 	%rd<8>;

	ld.param.u64 	%rd1, [_Z15printThreadInfoPiS__param_0];
	ld.param.u64 	%rd2, [_Z15printThreadInfoPiS__param_1];
	mov.u32 	%r2, %tid.x;
	mov.u32 	%r3, %ctaid.x;
	mov.u32 	%r4, %ntid.x;
	mad.lo.s32 	%r1, %r3, %r4, %r2;
	setp.gt.s32 	%p1, %r1, 15;
	@%p1 bra 	$L__BB0_2;
	cvta.to.global.u64 	%rd3, %rd1;
	cvta.to.global.u64 	%rd4, %rd2;
	mul.wide.s32 	%rd5, %r1, 4;
	add.s64 	%rd6, %rd3, %rd5;
	st.global.u32 	[%rd6], %r1;
	shl.b32 	%r5, %r1, 1;
	add.s64 	%rd7, %rd4, %rd5;
	st.global.u32 	[%rd7], %r5;
$L__BB0_2:
	ret;

}


// ===== COMPILED SASS (sm_100) =====

	.target	sm_100

	.elftype	@"ET_EXEC"


//--------------------- .note.nv.tkinfo           --------------------------
	.section	.note.nv.tkinfo,"",@"SHT_NOTE"
	.sectionflags	@"SHF_NOTE_NV_TKINFO"
	.tkinfo
        /*0018*/ 	.word	0x00000002
        /*0030*/ 	.string	""
        /*0030*/ 	.string	"ptxas"
        /*0030*/ 	.string	"Cuda compilation tools, release 13.0, V13.0.88"
        /*0030*/ 	.string	"Build cuda_13.0.r13.0/compiler.36424714_0"
        /*0030*/ 	.string	"-arch sm_100 -m 64 "



//--------------------- .note.nv.cuinfo           --------------------------
	.section	.note.nv.cuinfo,"",@"SHT_NOTE"
	.sectionflags	@"SHF_NOTE_NV_CUINFO"
        /*0018*/ 	.short	0x0002
        /*001a*/ 	.short	0x0064
        /*001c*/ 	.short	0x0082
	.zero		2


//--------------------- .nv.info                  --------------------------
	.section	.nv.info,"",@"SHT_CUDA_INFO"
	.align	4


	//----- nvinfo : EIATTR_REGCOUNT
	.align		4
        /*0000*/ 	.byte	0x04, 0x2f
        /*0002*/ 	.short	(.L_1 - .L_0)
	.align		4
.L_0:
        /*0004*/ 	.word	index@(_Z15printThreadInfoPiS_)
        /*0008*/ 	.word	0x0000000c


	//----- nvinfo : EIATTR_FRAME_SIZE
	.align		4
.L_1:
        /*000c*/ 	.byte	0x04, 0x11
        /*000e*/ 	.short	(.L_3 - .L_2)
	.align		4
.L_2:
        /*0010*/ 	.word	index@(_Z15printThreadInfoPiS_)
        /*0014*/ 	.word	0x00000000


	//----- nvinfo : EIATTR_MIN_STACK_SIZE
	.align		4
.L_3:
        /*0018*/ 	.byte	0x04, 0x12
        /*001a*/ 	.short	(.L_5 - .L_4)
	.align		4
.L_4:
        /*001c*/ 	.word	index@(_Z15printThreadInfoPiS_)
        /*0020*/ 	.word	0x00000000
.L_5:


//--------------------- .nv.compat                --------------------------
	.section	.nv.compat,"",@"SHT_CUDA_COMPAT_INFO"
	.align	4
        /*0000*/ 	.byte	0x02, 0x09, 0x00, 0x00, 0x02, 0x02, 0x01, 0x00, 0x02, 0x05, 0x05, 0x00, 0x03, 0x07, 0x01, 0x01
        /*0010*/ 	.byte	0x02, 0x03, 0x00, 0x00, 0x02, 0x06, 0x01, 0x00, 0x04, 0x0b, 0x08, 0x00, 0x09, 0x00, 0x00, 0x00
        /*0020*/ 	.byte	0x00, 0x00, 0x00, 0x00


//--------------------- .nv.info._Z15printThreadInfoPiS_ --------------------------
	.section	.nv.info._Z15printThreadInfoPiS_,"",@"SHT_CUDA_INFO"
	.sectionflags	@""
	.align	4


	//----- nvinfo : EIATTR_CUDA_API_VERSION
	.align		4
        /*0000*/ 	.byte	0x04, 0x37
        /*0002*/ 	.short	(.L_7 - .L_6)
.L_6:
        /*0004*/ 	.word	0x00000082


	//----- nvinfo : EIATTR_KPARAM_INFO
	.align		4
.L_7:
        /*0008*/ 	.byte	0x04, 0x17
        /*000a*/ 	.short	(.L_9 - .L_8)
.L_8:
        /*000c*/ 	.word	0x00000000
        /*0010*/ 	.short	0x0001
        /*0012*/ 	.short	0x0008
        /*0014*/ 	.byte	0x00, 0xf5, 0x21, 0x00


	//----- nvinfo : EIATTR_KPARAM_INFO
	.align		4
.L_9:
        /*0018*/ 	.byte	0x04, 0x17
        /*001a*/ 	.short	(.L_11 - .L_10)
.L_10:
        /*001c*/ 	.word	0x00000000
        /*0020*/ 	.short	0x0000
        /*0022*/ 	.short	0x0000
        /*0024*/ 	.byte	0x00, 0xf5, 0x21, 0x00


	//----- nvinfo : EIATTR_SPARSE_MMA_MASK
	.align		4
.L_11:
        /*0028*/ 	.byte	0x03, 0x50
        /*002a*/ 	.short	0x0000


	//----- nvinfo : EIATTR_MAXREG_COUNT
	.align		4
        /*002c*/ 	.byte	0x03, 0x1b
        /*002e*/ 	.short	0x00ff


	//----- nvinfo : EIATTR_MERCURY_ISA_VERSION
	.align		4
        /*0030*/ 	.byte	0x03, 0x5f
        /*0032*/ 	.short	0x0101


	//----- nvinfo : EIATTR_VRC_CTA_INIT_COUNT
	.align		4
        /*0034*/ 	.byte	0x02, 0x4a
	.zero		1
	.zero		1


	//----- nvinfo : EIATTR_EXIT_INSTR_OFFSETS
	.align		4
        /*0038*/ 	.byte	0x04, 0x1c
        /*003a*/ 	.short	(.L_13 - .L_12)


	//   ....[0]....
.L_12:
        /*003c*/ 	.word	0x00000060


	//   ....[1]....
        /*0040*/ 	.word	0x000000f0


	//----- nvinfo : EIATTR_CBANK_PARAM_SIZE
	.align		4
.L_13:
        /*0044*/ 	.byte	0x03, 0x19
        /*0046*/ 	.short	0x0010


	//----- nvinfo : EIATTR_PARAM_CBANK
	.align		4
        /*0048*/ 	.byte	0x04, 0x0a
        /*004a*/ 	.short	(.L_15 - .L_14)
	.align		4
.L_14:
        /*004c*/ 	.word	index@(.nv.constant0._Z15printThreadInfoPiS_)
        /*0050*/ 	.short	0x0380
        /*0052*/ 	.short	0x0010


	//----- nvinfo : EIATTR_SW_WAR
	.align		4
.L_15:
        /*0054*/ 	.byte	0x04, 0x36
        /*0056*/ 	.short	(.L_17 - .L_16)
.L_16:
        /*0058*/ 	.word	0x00000008
.L_17:


//--------------------- .nv.callgraph             --------------------------
	.section	.nv.callgraph,"",@"SHT_CUDA_CALLGRAPH"
	.align	4
	.sectionentsize	8
	.align		4
        /*0000*/ 	.word	0x00000000
	.align		4
        /*0004*/ 	.word	0xffffffff
	.align		4
        /*0008*/ 	.word	0x00000000
	.align		4
        /*000c*/ 	.word	0xfffffffe
	.align		4
        /*0010*/ 	.word	0x00000000
	.align		4
        /*0014*/ 	.word	0xfffffffd
	.align		4
        /*0018*/ 	.word	0x00000000
	.align		4
        /*001c*/ 	.word	0xfffffffc


//--------------------- .text._Z15printThreadInfoPiS_ --------------------------
	.section	.text._Z15printThreadInfoPiS_,"ax",@progbits
	.align	128
        .global         _Z15printThreadInfoPiS_
        .type           _Z15printThreadInfoPiS_,@function
        .size           _Z15printThreadInfoPiS_,(.L_x_1 - _Z15printThreadInfoPiS_)
        .other          _Z15printThreadInfoPiS_,@"STO_CUDA_ENTRY STV_DEFAULT"
_Z15printThreadInfoPiS_:
.text._Z15printThreadInfoPiS_:
[----:B------:R-:W-:Y:S01]  /*0000*/  LDC R1, c[0x0][0x37c] ;  /* 0x0000df00ff017b82 */ /* 0x000fe20000000800 */
[----:B------:R-:W0:Y:S07]  /*0010*/  S2R R7, SR_TID.X ;  /* 0x0000000000077919 */ /* 0x000e2e0000002100 */
[----:B------:R-:W0:Y:S08]  /*0020*/  S2UR UR4, SR_CTAID.X ;  /* 0x00000000000479c3 */ /* 0x000e300000002500 */
[----:B------:R-:W0:Y:S02]  /*0030*/  LDC R0, c[0x0][0x360] ;  /* 0x0000d800ff007b82 */ /* 0x000e240000000800 */
[----:B0-----:R-:W-:-:S05]  /*0040*/  IMAD R7, R0, UR4, R7 ;  /* 0x0000000400077c24 */ /* 0x001fca000f8e0207 */
[----:B------:R-:W-:-:S13]  /*0050*/  ISETP.GT.AND P0, PT, R7, 0xf, PT ;  /* 0x0000000f0700780c */ /* 0x000fda0003f04270 */
[----:B------:R-:W-:Y:S05]  /*0060*/  @P0 EXIT ;  /* 0x000000000000094d */ /* 0x000fea0003800000 */
[----:B------:R-:W0:Y:S01]  /*0070*/  LDC.64 R2, c[0x0][0x380] ;  /* 0x0000e000ff027b82 */ /* 0x000e220000000a00 */
[----:B------:R-:W1:Y:S01]  /*0080*/  LDCU.64 UR4, c[0x0][0x358] ;  /* 0x00006b00ff0477ac */ /* 0x000e620008000a00 */
[----:B------:R-:W-:-:S06]  /*0090*/  SHF.L.U32 R9, R7, 0x1, RZ ;  /* 0x0000000107097819 */ /* 0x000fcc00000006ff */
[----:B------:R-:W2:Y:S01]  /*00a0*/  LDC.64 R4, c[0x0][0x388] ;  /* 0x0000e200ff047b82 */ /* 0x000ea20000000a00 */
[----:B0-----:R-:W-:-:S05]  /*00b0*/  IMAD.WIDE R2, R7, 0x4, R2 ;  /* 0x0000000407027825 */ /* 0x001fca00078e0202 */
[----:B-1----:R-:W-:Y:S01]  /*00c0*/  STG.E desc[UR4][R2.64], R7 ;  /* 0x0000000702007986 */ /* 0x002fe2000c101904 */
[----:B--2---:R-:W-:-:S05]  /*00d0*/  IMAD.WIDE R4, R7, 0x4, R4 ;  /* 0x0000000407047825 */ /* 0x004fca00078e0204 */
[----:B------:R-:W-:Y:S01]  /*00e0*/  STG.E desc[UR4][R4.64], R9 ;  /* 0x0000000904007986 */ /* 0x000fe2000c101904 */
[----:B------:R-:W-:Y:S05]  /*00f0*/  EXIT ;  /* 0x000000000000794d */ /* 0x000fea0003800000 */
.L_x_0:
[----:B------:R-:W-:-:S00]  /*0100*/  BRA `(.L_x_0) ;  /* 0xfffffffc00fc7947 */ /* 0x000fc0000383ffff */
[----:B------:R-:W-:-:S00]  /*0110*/  NOP ;  /* 0x0000000000007918 */ /* 0x000fc00000000000 */
        /* <DEDUP_REMOVED lines=14> */
.L_x_1:


//--------------------- .nv.shared.reserved.0     --------------------------
	.section	.nv.shared.reserved.0,"aw",@nobits
	.weak		__nv_reservedSMEM_offset_0_alias
	.size		__nv_reservedSMEM_offset_0_alias, 0, 64
	.other		__nv_reservedSMEM_offset_0_alias,@"STO_CUDA_RESERVED_SHARED STV_DEFAULT"
__nv_reservedSMEM_offset_0_alias:
	.zero		0
	.zero		64


//--------------------- .nv.constant0._Z15printThreadInfoPiS_ --------------------------
	.section	.nv.constant0._Z15printThreadInfoPiS_,"a",@progbits
	.sectionflags	@""
	.align	4
.nv.constant0._Z15printThreadInfoPiS_:
	.zero		912


//--------------------- SYMBOLS --------------------------

	.type		.nv.reservedSmem.offset0,@object
	.size		.nv.reservedSmem.offset0,0x4
